	.headerflags	@"EF_CUDA_TEXMODE_UNIFIED EF_CUDA_64BIT_ADDRESS EF_CUDA_ACCELERATORS EF_CUDA_SM90 EF_CUDA_VIRTUAL_SM(EF_CUDA_SM90)"
	.elftype	@"ET_EXEC"


//--------------------- .nv.info                  --------------------------
	.section	.nv.info,"",@"SHT_CUDA_INFO"
	.align	4


	//----- nvinfo : EIATTR_REGCOUNT
	.align		4
        /*0000*/ 	.byte	0x04, 0x2f
        /*0002*/ 	.short	(.L_1 - .L_0)
	.align		4
.L_0:
        /*0004*/ 	.word	index@(triton_poi_fused_cat_133)
        /*0008*/ 	.word	0x0000000e


	//----- nvinfo : EIATTR_MIN_STACK_SIZE
	.align		4
.L_1:
        /*000c*/ 	.byte	0x04, 0x12
        /*000e*/ 	.short	(.L_3 - .L_2)
	.align		4
.L_2:
        /*0010*/ 	.word	index@(triton_poi_fused_cat_133)
        /*0014*/ 	.word	0x00000000


	//----- nvinfo : EIATTR_FRAME_SIZE
	.align		4
.L_3:
        /*0018*/ 	.byte	0x04, 0x11
        /*001a*/ 	.short	(.L_5 - .L_4)
	.align		4
.L_4:
        /*001c*/ 	.word	index@(triton_poi_fused_cat_133)
        /*0020*/ 	.word	0x00000000


	//----- nvinfo : EIATTR_MIN_STACK_SIZE
	.align		4
.L_5:
        /*0024*/ 	.byte	0x04, 0x12
        /*0026*/ 	.short	(.L_7 - .L_6)
	.align		4
.L_6:
        /*0028*/ 	.word	index@(triton_poi_fused_cat_133)
        /*002c*/ 	.word	0x00000000
.L_7:


//--------------------- .nv.info.triton_poi_fused_cat_133 --------------------------
	.section	.nv.info.triton_poi_fused_cat_133,"",@"SHT_CUDA_INFO"
	.sectionflags	@""
	.align	4


	//----- nvinfo : EIATTR_CUDA_API_VERSION
	.align		4
        /*0000*/ 	.byte	0x04, 0x37
        /*0002*/ 	.short	(.L_9 - .L_8)
.L_8:
        /*0004*/ 	.word	0x0000007c


	//----- nvinfo : EIATTR_KPARAM_INFO
	.align		4
.L_9:
        /*0008*/ 	.byte	0x04, 0x17
        /*000a*/ 	.short	(.L_11 - .L_10)
.L_10:
        /*000c*/ 	.word	0x00000000
        /*0010*/ 	.short	0x0003
        /*0012*/ 	.short	0x0018
        /*0014*/ 	.byte	0x00, 0xf0, 0x11, 0x00


	//----- nvinfo : EIATTR_KPARAM_INFO
	.align		4
.L_11:
        /*0018*/ 	.byte	0x04, 0x17
        /*001a*/ 	.short	(.L_13 - .L_12)
.L_12:
        /*001c*/ 	.word	0x00000000
        /*0020*/ 	.short	0x0002
        /*0022*/ 	.short	0x0010
        /*0024*/ 	.byte	0x00, 0xf4, 0x21, 0x00


	//----- nvinfo : EIATTR_KPARAM_INFO
	.align		4
.L_13:
        /*0028*/ 	.byte	0x04, 0x17
        /*002a*/ 	.short	(.L_15 - .L_14)
.L_14:
        /*002c*/ 	.word	0x00000000
        /*0030*/ 	.short	0x0001
        /*0032*/ 	.short	0x0008
        /*0034*/ 	.byte	0x00, 0xf4, 0x21, 0x00


	//----- nvinfo : EIATTR_KPARAM_INFO
	.align		4
.L_15:
        /*0038*/ 	.byte	0x04, 0x17
        /*003a*/ 	.short	(.L_17 - .L_16)
.L_16:
        /*003c*/ 	.word	0x00000000
        /*0040*/ 	.short	0x0000
        /*0042*/ 	.short	0x0000
        /*0044*/ 	.byte	0x00, 0xf4, 0x21, 0x00


	//----- nvinfo : EIATTR_SPARSE_MMA_MASK
	.align		4
.L_17:
        /*0048*/ 	.byte	0x03, 0x50
        /*004a*/ 	.short	0x0000


	//----- nvinfo : EIATTR_MAXREG_COUNT
	.align		4
        /*004c*/ 	.byte	0x03, 0x1b
        /*004e*/ 	.short	0x00ff


	//----- nvinfo : EIATTR_EXIT_INSTR_OFFSETS
	.align		4
        /*0050*/ 	.byte	0x04, 0x1c
        /*0052*/ 	.short	(.L_19 - .L_18)


	//   ....[0]....
.L_18:
        /*0054*/ 	.word	0x00000170


	//   ....[1]....
        /*0058*/ 	.word	0x00000190


	//----- nvinfo : EIATTR_REQNTID
	.align		4
.L_19:
        /*005c*/ 	.byte	0x04, 0x10
        /*005e*/ 	.short	(.L_21 - .L_20)
.L_20:
        /*0060*/ 	.word	0x00000080
        /*0064*/ 	.word	0x00000001
        /*0068*/ 	.word	0x00000001


	//----- nvinfo : EIATTR_CBANK_PARAM_SIZE
	.align		4
.L_21:
        /*006c*/ 	.byte	0x03, 0x19
        /*006e*/ 	.short	0x001c


	//----- nvinfo : EIATTR_PARAM_CBANK
	.align		4
        /*0070*/ 	.byte	0x04, 0x0a
        /*0072*/ 	.short	(.L_23 - .L_22)
	.align		4
.L_22:
        /*0074*/ 	.word	index@(.nv.constant0.triton_poi_fused_cat_133)
        /*0078*/ 	.short	0x0210
        /*007a*/ 	.short	0x001c


	//----- nvinfo : EIATTR_SW_WAR
	.align		4
.L_23:
        /*007c*/ 	.byte	0x04, 0x36
        /*007e*/ 	.short	(.L_25 - .L_24)
.L_24:
        /*0080*/ 	.word	0x00000008
.L_25:


//--------------------- .nv.callgraph             --------------------------
	.section	.nv.callgraph,"",@"SHT_CUDA_CALLGRAPH"
	.align	4
	.sectionentsize	8
	.align		4
        /*0000*/ 	.word	0x00000000
	.align		4
        /*0004*/ 	.word	0xffffffff
	.align		4
        /*0008*/ 	.word	0x00000000
	.align		4
        /*000c*/ 	.word	0xfffffffe
	.align		4
        /*0010*/ 	.word	0x00000000
	.align		4
        /*0014*/ 	.word	0xfffffffd
	.align		4
        /*0018*/ 	.word	0x00000000
	.align		4
        /*001c*/ 	.word	0xfffffffc


//--------------------- .text.triton_poi_fused_cat_133 --------------------------
	.section	.text.triton_poi_fused_cat_133,"ax",@progbits
	.align	128
        .global         triton_poi_fused_cat_133
        .type           triton_poi_fused_cat_133,@function
        .size           triton_poi_fused_cat_133,(.L_x_1 - triton_poi_fused_cat_133)
        .other          triton_poi_fused_cat_133,@"STO_CUDA_ENTRY STV_DEFAULT"
triton_poi_fused_cat_133:
.text.triton_poi_fused_cat_133:
[----:B------:R-:W0:Y:S02]  /*0000*/  LDC R1, c[0x0][0x28] ;  /* 0x00000a00ff017b82 */ /* 0x000e240000000800 */
[----:B------:R-:W1:Y:S01]  /*0010*/  S2R R0, SR_TID.X ;  /* 0x0000000000007919 */ /* 0x000e620000002100 */
[----:B------:R-:W2:Y:S01]  /*0020*/  LDC.64 R2, c[0x0][0x210] ;  /* 0x00008400ff027b82 */ /* 0x000ea20000000a00 */
[----:B------:R-:W-:Y:S01]  /*0030*/  IMAD.MOV.U32 R11, RZ, RZ, RZ ;  /* 0x000000ffff0b7224 */ /* 0x000fe200078e00ff */
[----:B------:R-:W-:Y:S01]  /*0040*/  ULDC.64 UR4, c[0x0][0x208] ;  /* 0x0000820000047ab9 */ /* 0x000fe20000000a00 */
[----:B------:R-:W3:Y:S05]  /*0050*/  S2R R9, SR_CTAID.X ;  /* 0x0000000000097919 */ /* 0x000eea0000002500 */
[----:B------:R-:W4:Y:S08]  /*0060*/  LDC.64 R4, c[0x0][0x218] ;  /* 0x00008600ff047b82 */ /* 0x000f300000000a00 */
[----:B------:R-:W5:Y:S01]  /*0070*/  LDC.64 R6, c[0x0][0x220] ;  /* 0x00008800ff067b82 */ /* 0x000f620000000a00 */
[----:B-1----:R-:W-:-:S05]  /*0080*/  LOP3.LUT R0, R0, 0x7f, RZ, 0xc0, !PT ;  /* 0x0000007f00007812 */ /* 0x002fca00078ec0ff */
[----:B---3--:R-:W-:-:S04]  /*0090*/  IMAD R9, R9, 0x80, R0 ;  /* 0x0000008009097824 */ /* 0x008fc800078e0200 */
[C---:B--2---:R-:W-:Y:S01]  /*00a0*/  IMAD.WIDE R2, R9.reuse, 0x4, R2 ;  /* 0x0000000409027825 */ /* 0x044fe200078e0202 */
[----:B------:R-:W-:-:S13]  /*00b0*/  ISETP.GE.AND P0, PT, R9, 0x200, PT ;  /* 0x000002000900780c */ /* 0x000fda0003f06270 */
[----:B------:R5:W2:Y:S01]  /*00c0*/  @!P0 LDG.E R11, desc[UR4][R2.64] ;  /* 0x00000004020b8981 */ /* 0x000aa2000c1e1900 */
[----:B------:R-:W-:-:S04]  /*00d0*/  SHF.R.S32.HI R0, RZ, 0x1f, R9 ;  /* 0x0000001fff007819 */ /* 0x000fc80000011409 */
[----:B------:R-:W-:-:S04]  /*00e0*/  LEA.HI R0, R0, R9, RZ, 0x7 ;  /* 0x0000000900007211 */ /* 0x000fc800078f38ff */
[----:B------:R-:W-:Y:S02]  /*00f0*/  LOP3.LUT R8, R0, 0xffffff80, RZ, 0xc0, !PT ;  /* 0xffffff8000087812 */ /* 0x000fe400078ec0ff */
[----:B------:R-:W-:Y:S02]  /*0100*/  SHF.R.S32.HI R0, RZ, 0x7, R0 ;  /* 0x00000007ff007819 */ /* 0x000fe40000011400 */
[----:B------:R-:W-:-:S05]  /*0110*/  IADD3 R9, R9, -R8, RZ ;  /* 0x8000000809097210 */ /* 0x000fca0007ffe0ff */
[----:B------:R-:W-:-:S04]  /*0120*/  IMAD R9, R0, 0x1700, R9 ;  /* 0x0000170000097824 */ /* 0x000fc800078e0209 */
[----:B----4-:R-:W-:-:S04]  /*0130*/  IMAD.WIDE R4, R9, 0x4, R4 ;  /* 0x0000000409047825 */ /* 0x010fc800078e0204 */
[----:B------:R-:W-:-:S04]  /*0140*/  IMAD.IADD R9, R8, 0x1, R9 ;  /* 0x0000000108097824 */ /* 0x000fc800078e0209 */
[----:B-----5:R-:W-:Y:S01]  /*0150*/  IMAD.WIDE R2, R9, 0x4, R6 ;  /* 0x0000000409027825 */ /* 0x020fe200078e0206 */
[----:B--2---:R1:W-:Y:S01]  /*0160*/  @!P0 STG.E desc[UR4][R4.64], R11 ;  /* 0x0000000b04008986 */ /* 0x0043e2000c101904 */
[----:B------:R-:W-:Y:S05]  /*0170*/  @P0 EXIT ;  /* 0x000000000000094d */ /* 0x000fea0003800000 */
[----:B------:R-:W-:Y:S01]  /*0180*/  STG.E desc[UR4][R2.64], R11 ;  /* 0x0000000b02007986 */ /* 0x000fe2000c101904 */
[----:B------:R-:W-:Y:S05]  /*0190*/  EXIT ;  /* 0x000000000000794d */ /* 0x000fea0003800000 */
.L_x_0:
[----:B------:R-:W-:-:S00]  /*01a0*/  BRA `(.L_x_0) ;  /* 0xfffffffc00fc7947 */ /* 0x000fc0000383ffff */
[----:B------:R-:W-:-:S00]  /*01b0*/  NOP ;  /* 0x0000000000007918 */ /* 0x000fc00000000000 */
        /* <DEDUP_REMOVED lines=12> */
.L_x_1:


//--------------------- .nv.constant0.triton_poi_fused_cat_133 --------------------------
	.section	.nv.constant0.triton_poi_fused_cat_133,"a",@progbits
	.sectionflags	@""
	.align	4
.nv.constant0.triton_poi_fused_cat_133:
	.zero		556
